//
// Generated by NVIDIA NVVM Compiler
//
// Compiler Build ID: CL-36424714
// Cuda compilation tools, release 13.0, V13.0.88
// Based on NVVM 20.0.0
//

.version 9.0
.target sm_100
.address_size 64

	// .globl	_Z7vec_addPfS_S_m

.visible .entry _Z7vec_addPfS_S_m(
	.param .u64 .ptr .align 1 _Z7vec_addPfS_S_m_param_0,
	.param .u64 .ptr .align 1 _Z7vec_addPfS_S_m_param_1,
	.param .u64 .ptr .align 1 _Z7vec_addPfS_S_m_param_2,
	.param .u64 _Z7vec_addPfS_S_m_param_3
)
{
	.reg .pred 	%p<2>;
	.reg .b32 	%r<5>;
	.reg .b32 	%f<4>;
	.reg .b64 	%rd<13>;

	ld.param.u64 	%rd2, [_Z7vec_addPfS_S_m_param_0];
	ld.param.u64 	%rd3, [_Z7vec_addPfS_S_m_param_1];
	ld.param.u64 	%rd4, [_Z7vec_addPfS_S_m_param_2];
	ld.param.u64 	%rd5, [_Z7vec_addPfS_S_m_param_3];
	mov.u32 	%r1, %tid.x;
	mov.u32 	%r2, %ctaid.x;
	mov.u32 	%r3, %ntid.x;
	mad.lo.s32 	%r4, %r2, %r3, %r1;
	cvt.s64.s32 	%rd1, %r4;
	setp.le.u64 	%p1, %rd5, %rd1;
	@%p1 bra 	$L__BB0_2;
	cvta.to.global.u64 	%rd6, %rd2;
	cvta.to.global.u64 	%rd7, %rd3;
	cvta.to.global.u64 	%rd8, %rd4;
	shl.b64 	%rd9, %rd1, 2;
	add.s64 	%rd10, %rd6, %rd9;
	ld.global.f32 	%f1, [%rd10];
	add.s64 	%rd11, %rd7, %rd9;
	ld.global.f32 	%f2, [%rd11];
	add.f32 	%f3, %f1, %f2;
	add.s64 	%rd12, %rd8, %rd9;
	st.global.f32 	[%rd12], %f3;
$L__BB0_2:
	ret;

}


// ===== COMPILED SASS (sm_100) =====

	.target	sm_100

	.elftype	@"ET_EXEC"


//--------------------- .note.nv.tkinfo           --------------------------
	.section	.note.nv.tkinfo,"",@"SHT_NOTE"
	.sectionflags	@"SHF_NOTE_NV_TKINFO"
	.tkinfo
        /*0018*/ 	.word	0x00000002
        /*0030*/ 	.string	""
        /*0030*/ 	.string	"ptxas"
        /*0030*/ 	.string	"Cuda compilation tools, release 13.0, V13.0.88"
        /*0030*/ 	.string	"Build cuda_13.0.r13.0/compiler.36424714_0"
        /*0030*/ 	.string	"-arch sm_100 -m 64 "



//--------------------- .note.nv.cuinfo           --------------------------
	.section	.note.nv.cuinfo,"",@"SHT_NOTE"
	.sectionflags	@"SHF_NOTE_NV_CUINFO"
        /*0018*/ 	.short	0x0002
        /*001a*/ 	.short	0x0064
        /*001c*/ 	.short	0x0082
	.zero		2


//--------------------- .nv.info                  --------------------------
	.section	.nv.info,"",@"SHT_CUDA_INFO"
	.align	4


	//----- nvinfo : EIATTR_REGCOUNT
	.align		4
        /*0000*/ 	.byte	0x04, 0x2f
        /*0002*/ 	.short	(.L_1 - .L_0)
	.align		4
.L_0:
        /*0004*/ 	.word	index@(_Z7vec_addPfS_S_m)
        /*0008*/ 	.word	0x0000000c


	//----- nvinfo : EIATTR_FRAME_SIZE
	.align		4
.L_1:
        /*000c*/ 	.byte	0x04, 0x11
        /*000e*/ 	.short	(.L_3 - .L_2)
	.align		4
.L_2:
        /*0010*/ 	.word	index@(_Z7vec_addPfS_S_m)
        /*0014*/ 	.word	0x00000000


	//----- nvinfo : EIATTR_MIN_STACK_SIZE
	.align		4
.L_3:
        /*0018*/ 	.byte	0x04, 0x12
        /*001a*/ 	.short	(.L_5 - .L_4)
	.align		4
.L_4:
        /*001c*/ 	.word	index@(_Z7vec_addPfS_S_m)
        /*0020*/ 	.word	0x00000000
.L_5:


//--------------------- .nv.compat                --------------------------
	.section	.nv.compat,"",@"SHT_CUDA_COMPAT_INFO"
	.align	4
        /*0000*/ 	.byte	0x02, 0x09, 0x00, 0x00, 0x02, 0x02, 0x01, 0x00, 0x02, 0x05, 0x05, 0x00, 0x03, 0x07, 0x01, 0x01
        /*0010*/ 	.byte	0x02, 0x03, 0x00, 0x00, 0x02, 0x06, 0x01, 0x00, 0x04, 0x0b, 0x08, 0x00, 0x09, 0x00, 0x00, 0x00
        /*0020*/ 	.byte	0x00, 0x00, 0x00, 0x00


//--------------------- .nv.info._Z7vec_addPfS_S_m --------------------------
	.section	.nv.info._Z7vec_addPfS_S_m,"",@"SHT_CUDA_INFO"
	.sectionflags	@""
	.align	4


	//----- nvinfo : EIATTR_CUDA_API_VERSION
	.align		4
        /*0000*/ 	.byte	0x04, 0x37
        /*0002*/ 	.short	(.L_7 - .L_6)
.L_6:
        /*0004*/ 	.word	0x00000082


	//----- nvinfo : EIATTR_KPARAM_INFO
	.align		4
.L_7:
        /*0008*/ 	.byte	0x04, 0x17
        /*000a*/ 	.short	(.L_9 - .L_8)
.L_8:
        /*000c*/ 	.word	0x00000000
        /*0010*/ 	.short	0x0003
        /*0012*/ 	.short	0x0018
        /*0014*/ 	.byte	0x00, 0xf0, 0x21, 0x00


	//----- nvinfo : EIATTR_KPARAM_INFO
	.align		4
.L_9:
        /*0018*/ 	.byte	0x04, 0x17
        /*001a*/ 	.short	(.L_11 - .L_10)
.L_10:
        /*001c*/ 	.word	0x00000000
        /*0020*/ 	.short	0x0002
        /*0022*/ 	.short	0x0010
        /*0024*/ 	.byte	0x00, 0xf5, 0x21, 0x00


	//----- nvinfo : EIATTR_KPARAM_INFO
	.align		4
.L_11:
        /*0028*/ 	.byte	0x04, 0x17
        /*002a*/ 	.short	(.L_13 - .L_12)
.L_12:
        /*002c*/ 	.word	0x00000000
        /*0030*/ 	.short	0x0001
        /*0032*/ 	.short	0x0008
        /*0034*/ 	.byte	0x00, 0xf5, 0x21, 0x00


	//----- nvinfo : EIATTR_KPARAM_INFO
	.align		4
.L_13:
        /*0038*/ 	.byte	0x04, 0x17
        /*003a*/ 	.short	(.L_15 - .L_14)
.L_14:
        /*003c*/ 	.word	0x00000000
        /*0040*/ 	.short	0x0000
        /*0042*/ 	.short	0x0000
        /*0044*/ 	.byte	0x00, 0xf5, 0x21, 0x00


	//----- nvinfo : EIATTR_SPARSE_MMA_MASK
	.align		4
.L_15:
        /*0048*/ 	.byte	0x03, 0x50
        /*004a*/ 	.short	0x0000


	//----- nvinfo : EIATTR_MAXREG_COUNT
	.align		4
        /*004c*/ 	.byte	0x03, 0x1b
        /*004e*/ 	.short	0x00ff


	//----- nvinfo : EIATTR_MERCURY_ISA_VERSION
	.align		4
        /*0050*/ 	.byte	0x03, 0x5f
        /*0052*/ 	.short	0x0101


	//----- nvinfo : EIATTR_VRC_CTA_INIT_COUNT
	.align		4
        /*0054*/ 	.byte	0x02, 0x4a
	.zero		1
	.zero		1


	//----- nvinfo : EIATTR_EXIT_INSTR_OFFSETS
	.align		4
        /*0058*/ 	.byte	0x04, 0x1c
        /*005a*/ 	.short	(.L_17 - .L_16)


	//   ....[0]....
.L_16:
        /*005c*/ 	.word	0x00000090


	//   ....[1]....
        /*0060*/ 	.word	0x00000190


	//----- nvinfo : EIATTR_CBANK_PARAM_SIZE
	.align		4
.L_17:
        /*0064*/ 	.byte	0x03, 0x19
        /*0066*/ 	.short	0x0020


	//----- nvinfo : EIATTR_PARAM_CBANK
	.align		4
        /*0068*/ 	.byte	0x04, 0x0a
        /*006a*/ 	.short	(.L_19 - .L_18)
	.align		4
.L_18:
        /*006c*/ 	.word	index@(.nv.constant0._Z7vec_addPfS_S_m)
        /*0070*/ 	.short	0x0380
        /*0072*/ 	.short	0x0020


	//----- nvinfo : EIATTR_SW_WAR
	.align		4
.L_19:
        /*0074*/ 	.byte	0x04, 0x36
        /*0076*/ 	.short	(.L_21 - .L_20)
.L_20:
        /*0078*/ 	.word	0x00000008
.L_21:


//--------------------- .nv.callgraph             --------------------------
	.section	.nv.callgraph,"",@"SHT_CUDA_CALLGRAPH"
	.align	4
	.sectionentsize	8
	.align		4
        /*0000*/ 	.word	0x00000000
	.align		4
        /*0004*/ 	.word	0xffffffff
	.align		4
        /*0008*/ 	.word	0x00000000
	.align		4
        /*000c*/ 	.word	0xfffffffe
	.align		4
        /*0010*/ 	.word	0x00000000
	.align		4
        /*0014*/ 	.word	0xfffffffd
	.align		4
        /*0018*/ 	.word	0x00000000
	.align		4
        /*001c*/ 	.word	0xfffffffc


//--------------------- .text._Z7vec_addPfS_S_m   --------------------------
	.section	.text._Z7vec_addPfS_S_m,"ax",@progbits
	.align	128
        .global         _Z7vec_addPfS_S_m
        .type           _Z7vec_addPfS_S_m,@function
        .size           _Z7vec_addPfS_S_m,(.L_x_1 - _Z7vec_addPfS_S_m)
        .other          _Z7vec_addPfS_S_m,@"STO_CUDA_ENTRY STV_DEFAULT"
_Z7vec_addPfS_S_m:
.text._Z7vec_addPfS_S_m:
[----:B------:R-:W-:Y:S01]  /*0000*/  LDC R1, c[0x0][0x37c] ;  /* 0x0000df00ff017b82 */ /* 0x000fe20000000800 */
[----:B------:R-:W0:Y:S07]  /*0010*/  S2R R0, SR_TID.X ;  /* 0x0000000000007919 */ /* 0x000e2e0000002100 */
[----:B------:R-:W0:Y:S01]  /*0020*/  S2UR UR4, SR_CTAID.X ;  /* 0x00000000000479c3 */ /* 0x000e220000002500 */
[----:B------:R-:W1:Y:S07]  /*0030*/  LDCU.64 UR6, c[0x0][0x398] ;  /* 0x00007300ff0677ac */ /* 0x000e6e0008000a00 */
[----:B------:R-:W0:Y:S02]  /*0040*/  LDC R3, c[0x0][0x360] ;  /* 0x0000d800ff037b82 */ /* 0x000e240000000800 */
[----:B0-----:R-:W-:-:S05]  /*0050*/  IMAD R0, R3, UR4, R0 ;  /* 0x0000000403007c24 */ /* 0x001fca000f8e0200 */
[----:B-1----:R-:W-:Y:S02]  /*0060*/  ISETP.GE.U32.AND P0, PT, R0, UR6, PT ;  /* 0x0000000600007c0c */ /* 0x002fe4000bf06070 */
[----:B------:R-:W-:-:S04]  /*0070*/  SHF.R.S32.HI R3, RZ, 0x1f, R0 ;  /* 0x0000001fff037819 */ /* 0x000fc80000011400 */
[----:B------:R-:W-:-:S13]  /*0080*/  ISETP.GE.U32.AND.EX P0, PT, R3, UR7, PT, P0 ;  /* 0x0000000703007c0c */ /* 0x000fda000bf06100 */
[----:B------:R-:W-:Y:S05]  /*0090*/  @P0 EXIT ;  /* 0x000000000000094d */ /* 0x000fea0003800000 */
[----:B------:R-:W0:Y:S01]  /*00a0*/  LDCU.128 UR8, c[0x0][0x380] ;  /* 0x00007000ff0877ac */ /* 0x000e220008000c00 */
[C---:B------:R-:W-:Y:S01]  /*00b0*/  IMAD.SHL.U32 R6, R0.reuse, 0x4, RZ ;  /* 0x0000000400067824 */ /* 0x040fe200078e00ff */
[----:B------:R-:W-:Y:S01]  /*00c0*/  SHF.L.U64.HI R0, R0, 0x2, R3 ;  /* 0x0000000200007819 */ /* 0x000fe20000010203 */
[----:B------:R-:W1:Y:S01]  /*00d0*/  LDCU.64 UR4, c[0x0][0x358] ;  /* 0x00006b00ff0477ac */ /* 0x000e620008000a00 */
[----:B------:R-:W2:Y:S02]  /*00e0*/  LDCU.64 UR6, c[0x0][0x390] ;  /* 0x00007200ff0677ac */ /* 0x000ea40008000a00 */
[C---:B0-----:R-:W-:Y:S02]  /*00f0*/  IADD3 R4, P1, PT, R6.reuse, UR10, RZ ;  /* 0x0000000a06047c10 */ /* 0x041fe4000ff3e0ff */
[----:B------:R-:W-:Y:S02]  /*0100*/  IADD3 R2, P0, PT, R6, UR8, RZ ;  /* 0x0000000806027c10 */ /* 0x000fe4000ff1e0ff */
[----:B------:R-:W-:-:S02]  /*0110*/  IADD3.X R5, PT, PT, R0, UR11, RZ, P1, !PT ;  /* 0x0000000b00057c10 */ /* 0x000fc40008ffe4ff */
[----:B------:R-:W-:-:S04]  /*0120*/  IADD3.X R3, PT, PT, R0, UR9, RZ, P0, !PT ;  /* 0x0000000900037c10 */ /* 0x000fc800087fe4ff */
[----:B-1----:R-:W3:Y:S04]  /*0130*/  LDG.E R5, desc[UR4][R4.64] ;  /* 0x0000000404057981 */ /* 0x002ee8000c1e1900 */
[----:B------:R-:W3:Y:S01]  /*0140*/  LDG.E R2, desc[UR4][R2.64] ;  /* 0x0000000402027981 */ /* 0x000ee2000c1e1900 */
[----:B--2---:R-:W-:-:S04]  /*0150*/  IADD3 R6, P0, PT, R6, UR6, RZ ;  /* 0x0000000606067c10 */ /* 0x004fc8000ff1e0ff */
[----:B------:R-:W-:Y:S01]  /*0160*/  IADD3.X R7, PT, PT, R0, UR7, RZ, P0, !PT ;  /* 0x0000000700077c10 */ /* 0x000fe200087fe4ff */
[----:B---3--:R-:W-:-:S05]  /*0170*/  FADD R9, R2, R5 ;  /* 0x0000000502097221 */ /* 0x008fca0000000000 */
[----:B------:R-:W-:Y:S01]  /*0180*/  STG.E desc[UR4][R6.64], R9 ;  /* 0x0000000906007986 */ /* 0x000fe2000c101904 */
[----:B------:R-:W-:Y:S05]  /*0190*/  EXIT ;  /* 0x000000000000794d */ /* 0x000fea0003800000 */
.L_x_0:
[----:B------:R-:W-:-:S00]  /*01a0*/  BRA `(.L_x_0) ;  /* 0xfffffffc00fc7947 */ /* 0x000fc0000383ffff */
[----:B------:R-:W-:-:S00]  /*01b0*/  NOP ;  /* 0x0000000000007918 */ /* 0x000fc00000000000 */
        /* <DEDUP_REMOVED lines=12> */
.L_x_1:


//--------------------- .nv.shared.reserved.0     --------------------------
	.section	.nv.shared.reserved.0,"aw",@nobits
	.weak		__nv_reservedSMEM_offset_0_alias
	.size		__nv_reservedSMEM_offset_0_alias, 0, 64
	.other		__nv_reservedSMEM_offset_0_alias,@"STO_CUDA_RESERVED_SHARED STV_DEFAULT"
__nv_reservedSMEM_offset_0_alias:
	.zero		0
	.zero		64


//--------------------- .nv.constant0._Z7vec_addPfS_S_m --------------------------
	.section	.nv.constant0._Z7vec_addPfS_S_m,"a",@progbits
	.sectionflags	@""
	.align	4
.nv.constant0._Z7vec_addPfS_S_m:
	.zero		928


//--------------------- SYMBOLS --------------------------

	.type		.nv.reservedSmem.offset0,@object
	.size		.nv.reservedSmem.offset0,0x4
